//
// Generated by NVIDIA NVVM Compiler
//
// Compiler Build ID: CL-36424714
// Cuda compilation tools, release 13.0, V13.0.88
// Based on NVVM 20.0.0
//

.version 9.0
.target sm_100
.address_size 64

	// .globl	_Z8up_sweepPiS_i
.extern .func  (.param .b32 func_retval0) vprintf
(
	.param .b64 vprintf_param_0,
	.param .b64 vprintf_param_1
)
;
.func  (.param .b64 func_retval0) __internal_accurate_pow
(
	.param .b64 __internal_accurate_pow_param_0
)
;
.global .align 1 .b8 $str[25] = {100, 101, 112, 116, 104, 61, 37, 100, 44, 32, 116, 105, 100, 61, 37, 100, 32, 37, 100, 32, 37, 100, 10, 32};

.visible .entry _Z8up_sweepPiS_i(
	.param .u64 .ptr .align 1 _Z8up_sweepPiS_i_param_0,
	.param .u64 .ptr .align 1 _Z8up_sweepPiS_i_param_1,
	.param .u32 _Z8up_sweepPiS_i_param_2
)
{
	.local .align 16 .b8 	__local_depot0[16];
	.reg .b64 	%SP;
	.reg .b64 	%SPL;
	.reg .pred 	%p<21>;
	.reg .b32 	%r<44>;
	.reg .b64 	%rd<9>;
	.reg .b64 	%fd<19>;

	mov.u64 	%SPL, __local_depot0;
	cvta.local.u64 	%SP, %SPL;
	ld.param.u32 	%r18, [_Z8up_sweepPiS_i_param_2];
	add.u64 	%rd2, %SP, 0;
	add.u64 	%rd1, %SPL, 0;
	mov.u32 	%r41, %ctaid.x;
	mov.u32 	%r19, %ntid.x;
	div.u32 	%r2, %r18, %r19;
	setp.ge.u32 	%p1, %r41, %r2;
	@%p1 bra 	$L__BB0_16;
	mov.u32 	%r3, %tid.x;
	shr.u32 	%r20, %r18, 31;
	add.s32 	%r21, %r18, %r20;
	shr.s32 	%r22, %r21, 1;
	mov.f64 	%fd3, 0d4000000000000000;
	{
	.reg .b32 %temp; 
	mov.b64 	{%temp, %r23}, %fd3;
	}
	and.b32  	%r4, %r23, 2146435072;
	add.s32 	%r5, %r3, 1;
	mov.u32 	%r6, %nctaid.x;
	max.s32 	%r24, %r22, 2;
	add.s32 	%r25, %r24, -1;
	and.b32  	%r7, %r25, 3;
	and.b32  	%r8, %r25, -4;
	mov.u64 	%rd6, $str;
$L__BB0_2:
	setp.lt.s32 	%p2, %r18, 4;
	bar.sync 	0;
	@%p2 bra 	$L__BB0_15;
	setp.lt.s32 	%p3, %r18, 10;
	mov.b32 	%r43, 1;
	@%p3 bra 	$L__BB0_9;
	mov.f64 	%fd18, 0d3FF0000000000000;
	mov.b32 	%r42, 0;
$L__BB0_5:
	setp.eq.s32 	%p4, %r4, 1062207488;
	add.s32 	%r11, %r42, 1;
	{
	.reg .b32 %temp; 
	mov.b64 	{%temp, %r29}, %fd18;
	}
	{ // callseq 0, 0
	.param .b64 param0;
	st.param.f64 	[param0], %fd18;
	.param .b64 retval0;
	call.uni (retval0), 
	__internal_accurate_pow, 
	(
	param0
	);
	ld.param.f64 	%fd5, [retval0];
	} // callseq 0
	setp.lt.s32 	%p5, %r29, 0;
	neg.f64 	%fd7, %fd5;
	selp.f64 	%fd8, %fd7, %fd5, %p4;
	selp.f64 	%fd9, %fd8, %fd5, %p5;
	setp.ne.s32 	%p6, %r11, 1;
	setp.eq.s32 	%p7, %r11, 1;
	selp.f64 	%fd10, 0d3FF0000000000000, %fd9, %p7;
	cvt.rzi.s32.f64 	%r12, %fd10;
	rem.s32 	%r30, %r5, %r12;
	setp.ne.s32 	%p8, %r30, 0;
	or.pred  	%p9, %p6, %p8;
	@%p9 bra 	$L__BB0_7;
	mov.b32 	%r31, 1;
	st.local.v4.u32 	[%rd1], {%r31, %r3, %r5, %r12};
	cvta.global.u64 	%rd4, %rd6;
	{ // callseq 1, 0
	.param .b64 param0;
	st.param.b64 	[param0], %rd4;
	.param .b64 param1;
	st.param.b64 	[param1], %rd2;
	.param .b32 retval0;
	call.uni (retval0), 
	vprintf, 
	(
	param0, 
	param1
	);
	ld.param.b32 	%r32, [retval0];
	} // callseq 1
$L__BB0_7:
	bar.sync 	0;
	bar.sync 	0;
	bar.sync 	0;
	bar.sync 	0;
	add.f64 	%fd18, %fd18, 0d4010000000000000;
	add.s32 	%r42, %r42, 4;
	add.s32 	%r34, %r11, 3;
	setp.ne.s32 	%p10, %r34, %r8;
	@%p10 bra 	$L__BB0_5;
	add.s32 	%r43, %r42, 1;
$L__BB0_9:
	setp.eq.s32 	%p11, %r7, 0;
	@%p11 bra 	$L__BB0_15;
	setp.eq.s32 	%p12, %r4, 1062207488;
	cvt.rn.f64.u32 	%fd11, %r43;
	{
	.reg .b32 %temp; 
	mov.b64 	{%temp, %r36}, %fd11;
	}
	{ // callseq 2, 0
	.param .b64 param0;
	st.param.f64 	[param0], %fd11;
	.param .b64 retval0;
	call.uni (retval0), 
	__internal_accurate_pow, 
	(
	param0
	);
	ld.param.f64 	%fd12, [retval0];
	} // callseq 2
	setp.lt.s32 	%p13, %r36, 0;
	neg.f64 	%fd14, %fd12;
	selp.f64 	%fd15, %fd14, %fd12, %p12;
	selp.f64 	%fd16, %fd15, %fd12, %p13;
	setp.ne.s32 	%p14, %r43, 1;
	setp.eq.s32 	%p15, %r43, 1;
	selp.f64 	%fd17, 0d3FF0000000000000, %fd16, %p15;
	cvt.rzi.s32.f64 	%r16, %fd17;
	rem.s32 	%r37, %r5, %r16;
	setp.ne.s32 	%p16, %r37, 0;
	or.pred  	%p17, %p14, %p16;
	@%p17 bra 	$L__BB0_12;
	mov.b32 	%r38, 1;
	st.local.v4.u32 	[%rd1], {%r38, %r3, %r5, %r16};
	cvta.global.u64 	%rd7, %rd6;
	{ // callseq 3, 0
	.param .b64 param0;
	st.param.b64 	[param0], %rd7;
	.param .b64 param1;
	st.param.b64 	[param1], %rd2;
	.param .b32 retval0;
	call.uni (retval0), 
	vprintf, 
	(
	param0, 
	param1
	);
	ld.param.b32 	%r39, [retval0];
	} // callseq 3
$L__BB0_12:
	setp.eq.s32 	%p18, %r7, 1;
	bar.sync 	0;
	@%p18 bra 	$L__BB0_15;
	setp.eq.s32 	%p19, %r7, 2;
	bar.sync 	0;
	@%p19 bra 	$L__BB0_15;
	bar.sync 	0;
$L__BB0_15:
	add.s32 	%r41, %r41, %r6;
	setp.lt.u32 	%p20, %r41, %r2;
	@%p20 bra 	$L__BB0_2;
$L__BB0_16:
	ret;

}
	// .globl	_Z10down_sweepv
.visible .entry _Z10down_sweepv()
{


	ret;

}
.func  (.param .b64 func_retval0) __internal_accurate_pow(
	.param .b64 __internal_accurate_pow_param_0
)
{
	.reg .pred 	%p<8>;
	.reg .b32 	%r<49>;
	.reg .b32 	%f<3>;
	.reg .b64 	%fd<109>;

	ld.param.f64 	%fd10, [__internal_accurate_pow_param_0];
	{
	.reg .b32 %temp; 
	mov.b64 	{%temp, %r46}, %fd10;
	}
	{
	.reg .b32 %temp; 
	mov.b64 	{%r45, %temp}, %fd10;
	}
	shr.u32 	%r47, %r46, 20;
	setp.gt.u32 	%p1, %r46, 1048575;
	@%p1 bra 	$L__BB2_2;
	mul.f64 	%fd11, %fd10, 0d4350000000000000;
	{
	.reg .b32 %temp; 
	mov.b64 	{%temp, %r46}, %fd11;
	}
	{
	.reg .b32 %temp; 
	mov.b64 	{%r45, %temp}, %fd11;
	}
	shr.u32 	%r16, %r46, 20;
	add.s32 	%r47, %r16, -54;
$L__BB2_2:
	add.s32 	%r48, %r47, -1023;
	and.b32  	%r17, %r46, -2146435073;
	or.b32  	%r18, %r17, 1072693248;
	mov.b64 	%fd107, {%r45, %r18};
	setp.lt.u32 	%p2, %r18, 1073127583;
	@%p2 bra 	$L__BB2_4;
	{
	.reg .b32 %temp; 
	mov.b64 	{%r19, %temp}, %fd107;
	}
	{
	.reg .b32 %temp; 
	mov.b64 	{%temp, %r20}, %fd107;
	}
	add.s32 	%r21, %r20, -1048576;
	mov.b64 	%fd107, {%r19, %r21};
	add.s32 	%r48, %r47, -1022;
$L__BB2_4:
	add.f64 	%fd12, %fd107, 0dBFF0000000000000;
	add.f64 	%fd13, %fd107, 0d3FF0000000000000;
	rcp.approx.ftz.f64 	%fd14, %fd13;
	neg.f64 	%fd15, %fd13;
	fma.rn.f64 	%fd16, %fd15, %fd14, 0d3FF0000000000000;
	fma.rn.f64 	%fd17, %fd16, %fd16, %fd16;
	fma.rn.f64 	%fd18, %fd17, %fd14, %fd14;
	mul.f64 	%fd19, %fd12, %fd18;
	fma.rn.f64 	%fd20, %fd12, %fd18, %fd19;
	mul.f64 	%fd21, %fd20, %fd20;
	fma.rn.f64 	%fd22, %fd21, 0d3EB0F5FF7D2CAFE2, 0d3ED0F5D241AD3B5A;
	fma.rn.f64 	%fd23, %fd22, %fd21, 0d3EF3B20A75488A3F;
	fma.rn.f64 	%fd24, %fd23, %fd21, 0d3F1745CDE4FAECD5;
	fma.rn.f64 	%fd25, %fd24, %fd21, 0d3F3C71C7258A578B;
	fma.rn.f64 	%fd26, %fd25, %fd21, 0d3F6249249242B910;
	fma.rn.f64 	%fd27, %fd26, %fd21, 0d3F89999999999DFB;
	sub.f64 	%fd28, %fd12, %fd20;
	add.f64 	%fd29, %fd28, %fd28;
	neg.f64 	%fd30, %fd20;
	fma.rn.f64 	%fd31, %fd30, %fd12, %fd29;
	mul.f64 	%fd32, %fd18, %fd31;
	fma.rn.f64 	%fd33, %fd21, %fd27, 0d3FB5555555555555;
	mov.f64 	%fd34, 0d3FB5555555555555;
	sub.f64 	%fd35, %fd34, %fd33;
	fma.rn.f64 	%fd36, %fd21, %fd27, %fd35;
	add.f64 	%fd37, %fd36, 0dBC46A4CB00B9E7B0;
	add.f64 	%fd38, %fd33, %fd37;
	sub.f64 	%fd39, %fd33, %fd38;
	add.f64 	%fd40, %fd37, %fd39;
	mul.rn.f64 	%fd41, %fd20, %fd20;
	neg.f64 	%fd42, %fd41;
	fma.rn.f64 	%fd43, %fd20, %fd20, %fd42;
	{
	.reg .b32 %temp; 
	mov.b64 	{%r22, %temp}, %fd32;
	}
	{
	.reg .b32 %temp; 
	mov.b64 	{%temp, %r23}, %fd32;
	}
	add.s32 	%r24, %r23, 1048576;
	mov.b64 	%fd44, {%r22, %r24};
	fma.rn.f64 	%fd45, %fd20, %fd44, %fd43;
	mul.rn.f64 	%fd46, %fd41, %fd20;
	neg.f64 	%fd47, %fd46;
	fma.rn.f64 	%fd48, %fd41, %fd20, %fd47;
	fma.rn.f64 	%fd49, %fd41, %fd32, %fd48;
	fma.rn.f64 	%fd50, %fd45, %fd20, %fd49;
	mul.rn.f64 	%fd51, %fd38, %fd46;
	neg.f64 	%fd52, %fd51;
	fma.rn.f64 	%fd53, %fd38, %fd46, %fd52;
	fma.rn.f64 	%fd54, %fd38, %fd50, %fd53;
	fma.rn.f64 	%fd55, %fd40, %fd46, %fd54;
	add.f64 	%fd56, %fd51, %fd55;
	sub.f64 	%fd57, %fd51, %fd56;
	add.f64 	%fd58, %fd55, %fd57;
	add.f64 	%fd59, %fd20, %fd56;
	sub.f64 	%fd60, %fd20, %fd59;
	add.f64 	%fd61, %fd56, %fd60;
	add.f64 	%fd62, %fd58, %fd61;
	add.f64 	%fd63, %fd32, %fd62;
	add.f64 	%fd64, %fd59, %fd63;
	sub.f64 	%fd65, %fd59, %fd64;
	add.f64 	%fd66, %fd63, %fd65;
	xor.b32  	%r25, %r48, -2147483648;
	mov.b32 	%r26, 1127219200;
	mov.b64 	%fd67, {%r25, %r26};
	mov.b32 	%r27, -2147483648;
	mov.b64 	%fd68, {%r27, %r26};
	sub.f64 	%fd69, %fd67, %fd68;
	fma.rn.f64 	%fd70, %fd69, 0d3FE62E42FEFA39EF, %fd64;
	fma.rn.f64 	%fd71, %fd69, 0dBFE62E42FEFA39EF, %fd70;
	sub.f64 	%fd72, %fd71, %fd64;
	sub.f64 	%fd73, %fd66, %fd72;
	fma.rn.f64 	%fd74, %fd69, 0d3C7ABC9E3B39803F, %fd73;
	add.f64 	%fd75, %fd70, %fd74;
	sub.f64 	%fd76, %fd70, %fd75;
	add.f64 	%fd77, %fd74, %fd76;
	mov.f64 	%fd78, 0d4000000000000000;
	{
	.reg .b32 %temp; 
	mov.b64 	{%temp, %r28}, %fd78;
	}
	{
	.reg .b32 %temp; 
	mov.b64 	{%r29, %temp}, %fd78;
	}
	shl.b32 	%r30, %r28, 1;
	setp.gt.u32 	%p3, %r30, -33554433;
	and.b32  	%r31, %r28, -15728641;
	selp.b32 	%r32, %r31, %r28, %p3;
	mov.b64 	%fd79, {%r29, %r32};
	mul.rn.f64 	%fd80, %fd75, %fd79;
	neg.f64 	%fd81, %fd80;
	fma.rn.f64 	%fd82, %fd75, %fd79, %fd81;
	fma.rn.f64 	%fd83, %fd77, %fd79, %fd82;
	add.f64 	%fd4, %fd80, %fd83;
	sub.f64 	%fd84, %fd80, %fd4;
	add.f64 	%fd5, %fd83, %fd84;
	fma.rn.f64 	%fd85, %fd4, 0d3FF71547652B82FE, 0d4338000000000000;
	{
	.reg .b32 %temp; 
	mov.b64 	{%r13, %temp}, %fd85;
	}
	mov.f64 	%fd86, 0dC338000000000000;
	add.rn.f64 	%fd87, %fd85, %fd86;
	fma.rn.f64 	%fd88, %fd87, 0dBFE62E42FEFA39EF, %fd4;
	fma.rn.f64 	%fd89, %fd87, 0dBC7ABC9E3B39803F, %fd88;
	fma.rn.f64 	%fd90, %fd89, 0d3E5ADE1569CE2BDF, 0d3E928AF3FCA213EA;
	fma.rn.f64 	%fd91, %fd90, %fd89, 0d3EC71DEE62401315;
	fma.rn.f64 	%fd92, %fd91, %fd89, 0d3EFA01997C89EB71;
	fma.rn.f64 	%fd93, %fd92, %fd89, 0d3F2A01A014761F65;
	fma.rn.f64 	%fd94, %fd93, %fd89, 0d3F56C16C1852B7AF;
	fma.rn.f64 	%fd95, %fd94, %fd89, 0d3F81111111122322;
	fma.rn.f64 	%fd96, %fd95, %fd89, 0d3FA55555555502A1;
	fma.rn.f64 	%fd97, %fd96, %fd89, 0d3FC5555555555511;
	fma.rn.f64 	%fd98, %fd97, %fd89, 0d3FE000000000000B;
	fma.rn.f64 	%fd99, %fd98, %fd89, 0d3FF0000000000000;
	fma.rn.f64 	%fd100, %fd99, %fd89, 0d3FF0000000000000;
	{
	.reg .b32 %temp; 
	mov.b64 	{%r14, %temp}, %fd100;
	}
	{
	.reg .b32 %temp; 
	mov.b64 	{%temp, %r15}, %fd100;
	}
	shl.b32 	%r33, %r13, 20;
	add.s32 	%r34, %r33, %r15;
	mov.b64 	%fd108, {%r14, %r34};
	{
	.reg .b32 %temp; 
	mov.b64 	{%temp, %r35}, %fd4;
	}
	mov.b32 	%f2, %r35;
	abs.f32 	%f1, %f2;
	setp.lt.f32 	%p4, %f1, 0f4086232B;
	@%p4 bra 	$L__BB2_7;
	setp.lt.f64 	%p5, %fd4, 0d0000000000000000;
	add.f64 	%fd101, %fd4, 0d7FF0000000000000;
	selp.f64 	%fd108, 0d0000000000000000, %fd101, %p5;
	setp.geu.f32 	%p6, %f1, 0f40874800;
	@%p6 bra 	$L__BB2_7;
	shr.u32 	%r36, %r13, 31;
	add.s32 	%r37, %r13, %r36;
	shr.s32 	%r38, %r37, 1;
	shl.b32 	%r39, %r38, 20;
	add.s32 	%r40, %r15, %r39;
	mov.b64 	%fd102, {%r14, %r40};
	sub.s32 	%r41, %r13, %r38;
	shl.b32 	%r42, %r41, 20;
	add.s32 	%r43, %r42, 1072693248;
	mov.b32 	%r44, 0;
	mov.b64 	%fd103, {%r44, %r43};
	mul.f64 	%fd108, %fd103, %fd102;
$L__BB2_7:
	abs.f64 	%fd104, %fd108;
	setp.eq.f64 	%p7, %fd104, 0d7FF0000000000000;
	fma.rn.f64 	%fd105, %fd108, %fd5, %fd108;
	selp.f64 	%fd106, %fd108, %fd105, %p7;
	st.param.f64 	[func_retval0], %fd106;
	ret;

}


// ===== COMPILED SASS (sm_100) =====

	.target	sm_100

	.elftype	@"ET_EXEC"


//--------------------- .note.nv.tkinfo           --------------------------
	.section	.note.nv.tkinfo,"",@"SHT_NOTE"
	.sectionflags	@"SHF_NOTE_NV_TKINFO"
	.tkinfo
        /*0018*/ 	.word	0x00000002
        /*0030*/ 	.string	""
        /*0030*/ 	.string	"ptxas"
        /*0030*/ 	.string	"Cuda compilation tools, release 13.0, V13.0.88"
        /*0030*/ 	.string	"Build cuda_13.0.r13.0/compiler.36424714_0"
        /*0030*/ 	.string	"-arch sm_100 -m 64 "



//--------------------- .note.nv.cuinfo           --------------------------
	.section	.note.nv.cuinfo,"",@"SHT_NOTE"
	.sectionflags	@"SHF_NOTE_NV_CUINFO"
        /*0018*/ 	.short	0x0002
        /*001a*/ 	.short	0x0064
        /*001c*/ 	.short	0x0082
	.zero		2


//--------------------- .nv.info                  --------------------------
	.section	.nv.info,"",@"SHT_CUDA_INFO"
	.align	4


	//----- nvinfo : EIATTR_REGCOUNT
	.align		4
        /*0000*/ 	.byte	0x04, 0x2f
        /*0002*/ 	.short	(.L_2 - .L_1)
	.align		4
.L_1:
        /*0004*/ 	.word	index@(_Z8up_sweepPiS_i)
        /*0008*/ 	.word	0x00000020


	//----- nvinfo : EIATTR_FRAME_SIZE
	.align		4
.L_2:
        /*000c*/ 	.byte	0x04, 0x11
        /*000e*/ 	.short	(.L_4 - .L_3)
	.align		4
.L_3:
        /*0010*/ 	.word	index@($_Z8up_sweepPiS_i$__internal_accurate_pow)
        /*0014*/ 	.word	0x00000010


	//----- nvinfo : EIATTR_FRAME_SIZE
	.align		4
.L_4:
        /*0018*/ 	.byte	0x04, 0x11
        /*001a*/ 	.short	(.L_6 - .L_5)
	.align		4
.L_5:
        /*001c*/ 	.word	index@(_Z8up_sweepPiS_i)
        /*0020*/ 	.word	0x00000010


	//----- nvinfo : EIATTR_REGCOUNT
	.align		4
.L_6:
        /*0024*/ 	.byte	0x04, 0x2f
        /*0026*/ 	.short	(.L_8 - .L_7)
	.align		4
.L_7:
        /*0028*/ 	.word	index@(_Z10down_sweepv)
        /*002c*/ 	.word	0x00000004


	//----- nvinfo : EIATTR_FRAME_SIZE
	.align		4
.L_8:
        /*0030*/ 	.byte	0x04, 0x11
        /*0032*/ 	.short	(.L_10 - .L_9)
	.align		4
.L_9:
        /*0034*/ 	.word	index@(_Z10down_sweepv)
        /*0038*/ 	.word	0x00000000


	//----- nvinfo : EIATTR_MIN_STACK_SIZE
	.align		4
.L_10:
        /*003c*/ 	.byte	0x04, 0x12
        /*003e*/ 	.short	(.L_12 - .L_11)
	.align		4
.L_11:
        /*0040*/ 	.word	index@(_Z10down_sweepv)
        /*0044*/ 	.word	0x00000000


	//----- nvinfo : EIATTR_MIN_STACK_SIZE
	.align		4
.L_12:
        /*0048*/ 	.byte	0x04, 0x12
        /*004a*/ 	.short	(.L_14 - .L_13)
	.align		4
.L_13:
        /*004c*/ 	.word	index@(_Z8up_sweepPiS_i)
        /*0050*/ 	.word	0x00000010
.L_14:


//--------------------- .nv.compat                --------------------------
	.section	.nv.compat,"",@"SHT_CUDA_COMPAT_INFO"
	.align	4
        /*0000*/ 	.byte	0x02, 0x09, 0x00, 0x00, 0x02, 0x02, 0x01, 0x00, 0x02, 0x05, 0x05, 0x00, 0x03, 0x07, 0x01, 0x01
        /*0010*/ 	.byte	0x02, 0x03, 0x00, 0x00, 0x02, 0x06, 0x01, 0x00, 0x04, 0x0b, 0x08, 0x00, 0x01, 0x00, 0x00, 0x00
        /*0020*/ 	.byte	0x00, 0x00, 0x00, 0x00


//--------------------- .nv.info._Z10down_sweepv  --------------------------
	.section	.nv.info._Z10down_sweepv,"",@"SHT_CUDA_INFO"
	.sectionflags	@""
	.align	4


	//----- nvinfo : EIATTR_CUDA_API_VERSION
	.align		4
        /*0000*/ 	.byte	0x04, 0x37
        /*0002*/ 	.short	(.L_16 - .L_15)
.L_15:
        /*0004*/ 	.word	0x00000082


	//----- nvinfo : EIATTR_SPARSE_MMA_MASK
	.align		4
.L_16:
        /*0008*/ 	.byte	0x03, 0x50
        /*000a*/ 	.short	0x0000


	//----- nvinfo : EIATTR_MAXREG_COUNT
	.align		4
        /*000c*/ 	.byte	0x03, 0x1b
        /*000e*/ 	.short	0x00ff


	//----- nvinfo : EIATTR_MERCURY_ISA_VERSION
	.align		4
        /*0010*/ 	.byte	0x03, 0x5f
        /*0012*/ 	.short	0x0101


	//----- nvinfo : EIATTR_VRC_CTA_INIT_COUNT
	.align		4
        /*0014*/ 	.byte	0x02, 0x4a
	.zero		1
	.zero		1


	//----- nvinfo : EIATTR_EXIT_INSTR_OFFSETS
	.align		4
        /*0018*/ 	.byte	0x04, 0x1c
        /*001a*/ 	.short	(.L_18 - .L_17)


	//   ....[0]....
.L_17:
        /*001c*/ 	.word	0x00000010


	//----- nvinfo : EIATTR_SW_WAR
	.align		4
.L_18:
        /*0020*/ 	.byte	0x04, 0x36
        /*0022*/ 	.short	(.L_20 - .L_19)
.L_19:
        /*0024*/ 	.word	0x00000008
.L_20:


//--------------------- .nv.info._Z8up_sweepPiS_i --------------------------
	.section	.nv.info._Z8up_sweepPiS_i,"",@"SHT_CUDA_INFO"
	.sectionflags	@""
	.align	4


	//----- nvinfo : EIATTR_CUDA_API_VERSION
	.align		4
        /*0000*/ 	.byte	0x04, 0x37
        /*0002*/ 	.short	(.L_22 - .L_21)
.L_21:
        /*0004*/ 	.word	0x00000082


	//----- nvinfo : EIATTR_KPARAM_INFO
	.align		4
.L_22:
        /*0008*/ 	.byte	0x04, 0x17
        /*000a*/ 	.short	(.L_24 - .L_23)
.L_23:
        /*000c*/ 	.word	0x00000000
        /*0010*/ 	.short	0x0002
        /*0012*/ 	.short	0x0010
        /*0014*/ 	.byte	0x00, 0xf0, 0x11, 0x00


	//----- nvinfo : EIATTR_KPARAM_INFO
	.align		4
.L_24:
        /*0018*/ 	.byte	0x04, 0x17
        /*001a*/ 	.short	(.L_26 - .L_25)
.L_25:
        /*001c*/ 	.word	0x00000000
        /*0020*/ 	.short	0x0001
        /*0022*/ 	.short	0x0008
        /*0024*/ 	.byte	0x00, 0xf5, 0x21, 0x00


	//----- nvinfo : EIATTR_KPARAM_INFO
	.align		4
.L_26:
        /*0028*/ 	.byte	0x04, 0x17
        /*002a*/ 	.short	(.L_28 - .L_27)
.L_27:
        /*002c*/ 	.word	0x00000000
        /*0030*/ 	.short	0x0000
        /*0032*/ 	.short	0x0000
        /*0034*/ 	.byte	0x00, 0xf5, 0x21, 0x00


	//----- nvinfo : EIATTR_SPARSE_MMA_MASK
	.align		4
.L_28:
        /*0038*/ 	.byte	0x03, 0x50
        /*003a*/ 	.short	0x0000


	//----- nvinfo : EIATTR_MAXREG_COUNT
	.align		4
        /*003c*/ 	.byte	0x03, 0x1b
        /*003e*/ 	.short	0x00ff


	//----- nvinfo : EIATTR_NUM_BARRIERS
	.align		4
        /*0040*/ 	.byte	0x02, 0x4c
        /*0042*/ 	.byte	0x01
	.zero		1


	//----- nvinfo : EIATTR_EXTERNS
	.align		4
        /*0044*/ 	.byte	0x04, 0x0f
        /*0046*/ 	.short	(.L_30 - .L_29)


	//   ....[0]....
	.align		4
.L_29:
        /*0048*/ 	.word	index@(vprintf)


	//----- nvinfo : EIATTR_MERCURY_ISA_VERSION
	.align		4
.L_30:
        /*004c*/ 	.byte	0x03, 0x5f
        /*004e*/ 	.short	0x0101


	//----- nvinfo : EIATTR_VRC_CTA_INIT_COUNT
	.align		4
        /*0050*/ 	.byte	0x02, 0x4a
	.zero		1
	.zero		1


	//----- nvinfo : EIATTR_SYSCALL_OFFSETS
	.align		4
        /*0054*/ 	.byte	0x04, 0x46
        /*0056*/ 	.short	(.L_32 - .L_31)


	//   ....[0]....
.L_31:
        /*0058*/ 	.word	0x00000620


	//   ....[1]....
        /*005c*/ 	.word	0x000009b0


	//----- nvinfo : EIATTR_EXIT_INSTR_OFFSETS
	.align		4
.L_32:
        /*0060*/ 	.byte	0x04, 0x1c
        /*0062*/ 	.short	(.L_34 - .L_33)


	//   ....[0]....
.L_33:
        /*0064*/ 	.word	0x000001d0


	//   ....[1]....
        /*0068*/ 	.word	0x00000a70


	//----- nvinfo : EIATTR_CRS_STACK_SIZE
	.align		4
.L_34:
        /*006c*/ 	.byte	0x04, 0x1e
        /*006e*/ 	.short	(.L_36 - .L_35)
.L_35:
        /*0070*/ 	.word	0x00000000


	//----- nvinfo : EIATTR_CBANK_PARAM_SIZE
	.align		4
.L_36:
        /*0074*/ 	.byte	0x03, 0x19
        /*0076*/ 	.short	0x0014


	//----- nvinfo : EIATTR_PARAM_CBANK
	.align		4
        /*0078*/ 	.byte	0x04, 0x0a
        /*007a*/ 	.short	(.L_38 - .L_37)
	.align		4
.L_37:
        /*007c*/ 	.word	index@(.nv.constant0._Z8up_sweepPiS_i)
        /*0080*/ 	.short	0x0380
        /*0082*/ 	.short	0x0014


	//----- nvinfo : EIATTR_SW_WAR
	.align		4
.L_38:
        /*0084*/ 	.byte	0x04, 0x36
        /*0086*/ 	.short	(.L_40 - .L_39)
.L_39:
        /*0088*/ 	.word	0x00000008
.L_40:


//--------------------- .nv.callgraph             --------------------------
	.section	.nv.callgraph,"",@"SHT_CUDA_CALLGRAPH"
	.align	4
	.sectionentsize	8
	.align		4
        /*0000*/ 	.word	0x00000000
	.align		4
        /*0004*/ 	.word	0xffffffff
	.align		4
        /*0008*/ 	.word	index@(_Z8up_sweepPiS_i)
	.align		4
        /*000c*/ 	.word	index@(vprintf)
	.align		4
        /*0010*/ 	.word	0x00000000
	.align		4
        /*0014*/ 	.word	0xfffffffe
	.align		4
        /*0018*/ 	.word	0x00000000
	.align		4
        /*001c*/ 	.word	0xfffffffd
	.align		4
        /*0020*/ 	.word	0x00000000
	.align		4
        /*0024*/ 	.word	0xfffffffc


//--------------------- .nv.constant4             --------------------------
	.section	.nv.constant4,"a",@progbits
	.align	8
	.align		8
.nv.constant4:
        /*0000*/ 	.dword	$str
	.align		8
        /*0008*/ 	.dword	vprintf


//--------------------- .text._Z10down_sweepv     --------------------------
	.section	.text._Z10down_sweepv,"ax",@progbits
	.align	128
        .global         _Z10down_sweepv
        .type           _Z10down_sweepv,@function
        .size           _Z10down_sweepv,(.L_x_10 - _Z10down_sweepv)
        .other          _Z10down_sweepv,@"STO_CUDA_ENTRY STV_DEFAULT"
_Z10down_sweepv:
.text._Z10down_sweepv:
[----:B------:R-:W-:Y:S01]  /*0000*/  LDC R1, c[0x0][0x37c] ;  /* 0x0000df00ff017b82 */ /* 0x000fe20000000800 */
[----:B------:R-:W-:Y:S05]  /*0010*/  EXIT ;  /* 0x000000000000794d */ /* 0x000fea0003800000 */
.L_x_0:
[----:B------:R-:W-:-:S00]  /*0020*/  BRA `(.L_x_0) ;  /* 0xfffffffc00fc7947 */ /* 0x000fc0000383ffff */
[----:B------:R-:W-:-:S00]  /*0030*/  NOP ;  /* 0x0000000000007918 */ /* 0x000fc00000000000 */
        /* <DEDUP_REMOVED lines=12> */
.L_x_10:


//--------------------- .text._Z8up_sweepPiS_i    --------------------------
	.section	.text._Z8up_sweepPiS_i,"ax",@progbits
	.align	128
        .global         _Z8up_sweepPiS_i
        .type           _Z8up_sweepPiS_i,@function
        .size           _Z8up_sweepPiS_i,(.L_x_9 - _Z8up_sweepPiS_i)
        .other          _Z8up_sweepPiS_i,@"STO_CUDA_ENTRY STV_DEFAULT"
_Z8up_sweepPiS_i:
.text._Z8up_sweepPiS_i:
[----:B------:R-:W0:Y:S01]  /*0000*/  LDC R1, c[0x0][0x37c] ;  /* 0x0000df00ff017b82 */ /* 0x000e220000000800 */
[----:B------:R-:W1:Y:S07]  /*0010*/  LDCU UR8, c[0x0][0x2fc] ;  /* 0x00005f80ff0877ac */ /* 0x000e6e0008000800 */
[----:B------:R-:W2:Y:S01]  /*0020*/  S2UR UR38, SR_CTAID.X ;  /* 0x00000000002679c3 */ /* 0x000ea20000002500 */
[----:B0-----:R-:W-:Y:S01]  /*0030*/  VIADD R1, R1, 0xfffffff0 ;  /* 0xfffffff001017836 */ /* 0x001fe20000000000 */
[----:B------:R-:W0:Y:S01]  /*0040*/  LDCU UR9, c[0x0][0x360] ;  /* 0x00006c00ff0977ac */ /* 0x000e220008000800 */
[----:B------:R-:W3:Y:S01]  /*0050*/  LDCU UR7, c[0x0][0x390] ;  /* 0x00007200ff0777ac */ /* 0x000ee20008000800 */
[----:B------:R-:W-:Y:S01]  /*0060*/  UMOV UR4, URZ ;  /* 0x000000ff00047c82 */ /* 0x000fe20008000000 */
[----:B0-----:R-:W0:Y:S01]  /*0070*/  I2F.U32.RP R0, UR9 ;  /* 0x0000000900007d06 */ /* 0x001e220008209000 */
[----:B------:R-:W-:-:S07]  /*0080*/  UISETP.NE.U32.AND UP2, UPT, UR9, URZ, UPT ;  /* 0x000000ff0900728c */ /* 0x000fce000bf45070 */
[----:B0-----:R-:W0:Y:S02]  /*0090*/  MUFU.RCP R0, R0 ;  /* 0x0000000000007308 */ /* 0x001e240000001000 */
[----:B0-----:R-:W-:-:S06]  /*00a0*/  VIADD R2, R0, 0xffffffe ;  /* 0x0ffffffe00027836 */ /* 0x001fcc0000000000 */
[----:B------:R-:W0:Y:S02]  /*00b0*/  F2I.FTZ.U32.TRUNC.NTZ R2, R2 ;  /* 0x0000000200027305 */ /* 0x000e24000021f000 */
[----:B0-----:R-:W-:-:S13]  /*00c0*/  R2UR UR5, R2 ;  /* 0x00000000020572ca */ /* 0x001fda00000e0000 */
[----:B------:R-:W-:-:S04]  /*00d0*/  UIADD3 UR6, UPT, UPT, URZ, -UR5, URZ ;  /* 0x80000005ff067290 */ /* 0x000fc8000fffe0ff */
[----:B------:R-:W-:-:S04]  /*00e0*/  UIMAD UR6, UR6, UR9, URZ ;  /* 0x00000009060672a4 */ /* 0x000fc8000f8e02ff */
[----:B------:R-:W-:-:S04]  /*00f0*/  UIMAD.WIDE.U32 UR4, UR5, UR6, UR4 ;  /* 0x00000006050472a5 */ /* 0x000fc8000f8e0004 */
[----:B---3--:R-:W-:-:S04]  /*0100*/  UIMAD.WIDE.U32 UR36, UR5, UR7, URZ ;  /* 0x00000007052472a5 */ /* 0x008fc8000f8e00ff */
[----:B------:R-:W-:-:S04]  /*0110*/  UIADD3 UR4, UPT, UPT, -UR37, URZ, URZ ;  /* 0x000000ff25047290 */ /* 0x000fc8000fffe1ff */
[----:B------:R-:W-:-:S04]  /*0120*/  UIMAD UR4, UR9, UR4, UR7 ;  /* 0x00000004090472a4 */ /* 0x000fc8000f8e0207 */
[----:B------:R-:W-:-:S11]  /*0130*/  UISETP.GE.U32.AND UP0, UPT, UR4, UR9, UPT ;  /* 0x000000090400728c */ /* 0x000fd6000bf06070 */
[----:B------:R-:W-:Y:S02]  /*0140*/  @UP0 UIADD3 UR4, UPT, UPT, UR4, -UR9, URZ ;  /* 0x8000000904040290 */ /* 0x000fe4000fffe0ff */
[----:B------:R-:W-:Y:S02]  /*0150*/  @UP0 UIADD3 UR37, UPT, UPT, UR37, 0x1, URZ ;  /* 0x0000000125250890 */ /* 0x000fe4000fffe0ff */
[----:B------:R-:W-:-:S07]  /*0160*/  UISETP.GE.U32.AND UP1, UPT, UR4, UR9, UPT ;  /* 0x000000090400728c */ /* 0x000fce000bf26070 */
[----:B------:R-:W0:Y:S04]  /*0170*/  LDCU UR4, c[0x0][0x2f8] ;  /* 0x00005f00ff0477ac */ /* 0x000e280008000800 */
[----:B------:R-:W-:Y:S02]  /*0180*/  @UP1 UIADD3 UR37, UPT, UPT, UR37, 0x1, URZ ;  /* 0x0000000125251890 */ /* 0x000fe4000fffe0ff */
[----:B------:R-:W-:-:S04]  /*0190*/  @!UP2 ULOP3.LUT UR37, URZ, UR9, URZ, 0x33, !UPT ;  /* 0x00000009ff25a292 */ /* 0x000fc8000f8e33ff */
[----:B--2---:R-:W-:-:S06]  /*01a0*/  UISETP.GE.U32.AND UP0, UPT, UR38, UR37, UPT ;  /* 0x000000252600728c */ /* 0x004fcc000bf06070 */
[----:B------:R-:W-:Y:S02]  /*01b0*/  PLOP3.LUT P1, PT, PT, PT, UP0, 0x80, 0x8 ;  /* 0x000000000008781c */ /* 0x000fe40003f2f008 */
[----:B0-----:R-:W-:-:S11]  /*01c0*/  IADD3 R2, P0, PT, R1, UR4, RZ ;  /* 0x0000000401027c10 */ /* 0x001fd6000ff1e0ff */
[----:B-1----:R-:W-:Y:S05]  /*01d0*/  @P1 EXIT ;  /* 0x000000000000194d */ /* 0x002fea0003800000 */
[----:B------:R-:W0:Y:S01]  /*01e0*/  S2R R17, SR_TID.X ;  /* 0x0000000000117919 */ /* 0x000e220000002100 */
[----:B------:R-:W-:Y:S01]  /*01f0*/  ULEA.HI UR4, UR7, UR7, URZ, 0x1 ;  /* 0x0000000707047291 */ /* 0x000fe2000f8f08ff */
[----:B------:R-:W-:Y:S01]  /*0200*/  IMAD.X R24, RZ, RZ, UR8, P0 ;  /* 0x00000008ff187e24 */ /* 0x000fe200080e06ff */
[----:B------:R-:W1:Y:S02]  /*0210*/  LDCU UR39, c[0x0][0x370] ;  /* 0x00006e00ff2777ac */ /* 0x000e640008000800 */
[----:B------:R-:W-:-:S04]  /*0220*/  USHF.R.S32.HI UR4, URZ, 0x1, UR4 ;  /* 0x00000001ff047899 */ /* 0x000fc80008011404 */
[----:B------:R-:W-:-:S04]  /*0230*/  UISETP.LT.AND UP0, UPT, UR4, 0x2, UPT ;  /* 0x000000020400788c */ /* 0x000fc8000bf01270 */
[----:B------:R-:W-:-:S04]  /*0240*/  USEL UR4, UR4, 0x2, !UP0 ;  /* 0x0000000204047887 */ /* 0x000fc8000c000000 */
[----:B------:R-:W-:-:S04]  /*0250*/  UIADD3 UR4, UPT, UPT, UR4, -0x1, URZ ;  /* 0xffffffff04047890 */ /* 0x000fc8000fffe0ff */
[----:B------:R-:W-:Y:S02]  /*0260*/  ULOP3.LUT UR40, UR4, 0x3, URZ, 0xc0, !UPT ;  /* 0x0000000304287892 */ /* 0x000fe4000f8ec0ff */
[----:B------:R-:W-:Y:S01]  /*0270*/  ULOP3.LUT UR36, UR4, 0xfffffffc, URZ, 0xc0, !UPT ;  /* 0xfffffffc04247892 */ /* 0x000fe2000f8ec0ff */
[----:B01----:R-:W-:-:S11]  /*0280*/  VIADD R18, R17, 0x1 ;  /* 0x0000000111127836 */ /* 0x003fd60000000000 */
.L_x_6:
[----:B------:R-:W0:Y:S01]  /*0290*/  LDCU UR4, c[0x0][0x390] ;  /* 0x00007200ff0477ac */ /* 0x000e220008000800 */
[----:B------:R-:W-:-:S04]  /*02a0*/  UIADD3 UR38, UPT, UPT, UR39, UR38, URZ ;  /* 0x0000002627267290 */ /* 0x000fc8000fffe0ff */
[----:B------:R-:W-:-:S04]  /*02b0*/  UISETP.GE.U32.AND UP1, UPT, UR38, UR37, UPT ;  /* 0x000000252600728c */ /* 0x000fc8000bf26070 */
[----:B------:R-:W-:Y:S02]  /*02c0*/  UP2UR UR41, UPR, URZ, 0x2 ;  /* 0x00000002ff297883 */ /* 0x000fe40008000000 */
[----:B0-----:R-:W-:Y:S01]  /*02d0*/  UISETP.GE.AND UP0, UPT, UR4, 0x4, UPT ;  /* 0x000000040400788c */ /* 0x001fe2000bf06270 */
[----:B------:R-:W-:Y:S08]  /*02e0*/  BAR.SYNC.DEFER_BLOCKING 0x0 ;  /* 0x0000000000007b1d */ /* 0x000ff00000010000 */
[----:B------:R-:W-:Y:S05]  /*02f0*/  BRA.U !UP0, `(.L_x_1) ;  /* 0x0000000508d47547 */ /* 0x000fea000b800000 */
[----:B------:R-:W-:Y:S01]  /*0300*/  UISETP.GE.AND UP0, UPT, UR4, 0xa, UPT ;  /* 0x0000000a0400788c */ /* 0x000fe2000bf06270 */
[----:B------:R-:W-:-:S08]  /*0310*/  IMAD.MOV.U32 R25, RZ, RZ, 0x1 ;  /* 0x00000001ff197424 */ /* 0x000fd000078e00ff */
[----:B------:R-:W-:Y:S05]  /*0320*/  BRA.U !UP0, `(.L_x_2) ;  /* 0x0000000108e87547 */ /* 0x000fea000b800000 */
[----:B------:R-:W-:Y:S02]  /*0330*/  HFMA2 R22, -RZ, RZ, 0, 0 ;  /* 0x00000000ff167431 */ /* 0x000fe400000001ff */
[----:B------:R-:W-:Y:S02]  /*0340*/  IMAD.MOV.U32 R25, RZ, RZ, RZ ;  /* 0x000000ffff197224 */ /* 0x000fe400078e00ff */
[----:B------:R-:W-:-:S07]  /*0350*/  IMAD.MOV.U32 R23, RZ, RZ, 0x3ff00000 ;  /* 0x3ff00000ff177424 */ /* 0x000fce00078e00ff */
.L_x_4:
[----:B------:R-:W-:Y:S01]  /*0360*/  VIADD R0, R25, 0x1 ;  /* 0x0000000119007836 */ /* 0x000fe20000000000 */
[----:B------:R-:W-:Y:S01]  /*0370*/  MOV R16, 0x3b0 ;  /* 0x000003b000107802 */ /* 0x000fe20000000f00 */
[----:B------:R-:W-:Y:S02]  /*0380*/  IMAD.MOV.U32 R6, RZ, RZ, R22 ;  /* 0x000000ffff067224 */ /* 0x000fe400078e0016 */
[----:B------:R-:W-:-:S07]  /*0390*/  IMAD.MOV.U32 R3, RZ, RZ, R23 ;  /* 0x000000ffff037224 */ /* 0x000fce00078e0017 */
[----:B------:R-:W-:Y:S05]  /*03a0*/  CALL.REL.NOINC `($_Z8up_sweepPiS_i$__internal_accurate_pow) ;  /* 0x0000000400b47944 */ /* 0x000fea0003c00000 */
[----:B------:R-:W-:Y:S02]  /*03b0*/  ISETP.NE.AND P0, PT, R0, 0x1, PT ;  /* 0x000000010000780c */ /* 0x000fe40003f05270 */
[----:B------:R-:W-:Y:S02]  /*03c0*/  ISETP.GE.AND P2, PT, R18, RZ, PT ;  /* 0x000000ff1200720c */ /* 0x000fe40003f46270 */
[----:B------:R-:W-:Y:S02]  /*03d0*/  FSEL R6, R6, RZ, P0 ;  /* 0x000000ff06067208 */ /* 0x000fe40000000000 */
[----:B------:R-:W-:-:S04]  /*03e0*/  FSEL R7, R8, 1.875, P0 ;  /* 0x3ff0000008077808 */ /* 0x000fc80000000000 */
[----:B------:R0:W1:Y:S02]  /*03f0*/  F2I.F64.TRUNC R19, R6 ;  /* 0x0000000600137311 */ /* 0x000064000030d100 */
[----:B0-----:R-:W-:Y:S02]  /*0400*/  IABS R6, R18 ;  /* 0x0000001200067213 */ /* 0x001fe40000000000 */
[-C--:B-1----:R-:W-:Y:S02]  /*0410*/  IABS R8, R19.reuse ;  /* 0x0000001300087213 */ /* 0x082fe40000000000 */
[----:B------:R-:W-:Y:S02]  /*0420*/  IABS R7, R19 ;  /* 0x0000001300077213 */ /* 0x000fe40000000000 */
[----:B------:R-:W0:Y:S08]  /*0430*/  I2F.RP R3, R8 ;  /* 0x0000000800037306 */ /* 0x000e300000209400 */
[----:B0-----:R-:W0:Y:S02]  /*0440*/  MUFU.RCP R3, R3 ;  /* 0x0000000300037308 */ /* 0x001e240000001000 */
[----:B0-----:R-:W-:-:S02]  /*0450*/  VIADD R4, R3, 0xffffffe ;  /* 0x0ffffffe03047836 */ /* 0x001fc40000000000 */
[----:B------:R-:W-:-:S04]  /*0460*/  IMAD.MOV R3, RZ, RZ, -R7 ;  /* 0x000000ffff037224 */ /* 0x000fc800078e0a07 */
[----:B------:R0:W1:Y:S02]  /*0470*/  F2I.FTZ.U32.TRUNC.NTZ R5, R4 ;  /* 0x0000000400057305 */ /* 0x000064000021f000 */
[----:B0-----:R-:W-:Y:S01]  /*0480*/  IMAD.MOV.U32 R4, RZ, RZ, RZ ;  /* 0x000000ffff047224 */ /* 0x001fe200078e00ff */
[----:B-1----:R-:W-:-:S05]  /*0490*/  IADD3 R9, PT, PT, RZ, -R5, RZ ;  /* 0x80000005ff097210 */ /* 0x002fca0007ffe0ff */
[----:B------:R-:W-:-:S04]  /*04a0*/  IMAD R9, R9, R8, RZ ;  /* 0x0000000809097224 */ /* 0x000fc800078e02ff */
[----:B------:R-:W-:-:S06]  /*04b0*/  IMAD.HI.U32 R5, R5, R9, R4 ;  /* 0x0000000905057227 */ /* 0x000fcc00078e0004 */
[----:B------:R-:W-:-:S04]  /*04c0*/  IMAD.HI.U32 R5, R5, R6, RZ ;  /* 0x0000000605057227 */ /* 0x000fc800078e00ff */
[----:B------:R-:W-:-:S05]  /*04d0*/  IMAD R5, R5, R3, R6 ;  /* 0x0000000305057224 */ /* 0x000fca00078e0206 */
[----:B------:R-:W-:-:S13]  /*04e0*/  ISETP.GT.U32.AND P0, PT, R8, R5, PT ;  /* 0x000000050800720c */ /* 0x000fda0003f04070 */
[----:B------:R-:W-:Y:S01]  /*04f0*/  @!P0 IMAD.IADD R5, R5, 0x1, -R8 ;  /* 0x0000000105058824 */ /* 0x000fe200078e0a08 */
[----:B------:R-:W-:-:S04]  /*0500*/  ISETP.NE.AND P0, PT, R19, RZ, PT ;  /* 0x000000ff1300720c */ /* 0x000fc80003f05270 */
[----:B------:R-:W-:-:S13]  /*0510*/  ISETP.GT.U32.AND P1, PT, R8, R5, PT ;  /* 0x000000050800720c */ /* 0x000fda0003f24070 */
[----:B------:R-:W-:-:S04]  /*0520*/  @!P1 IMAD.IADD R5, R5, 0x1, -R8 ;  /* 0x0000000105059824 */ /* 0x000fc800078e0a08 */
[----:B------:R-:W-:Y:S01]  /*0530*/  @!P2 IMAD.MOV R5, RZ, RZ, -R5 ;  /* 0x000000ffff05a224 */ /* 0x000fe200078e0a05 */
[----:B------:R-:W-:-:S04]  /*0540*/  @!P0 LOP3.LUT R5, RZ, R19, RZ, 0x33, !PT ;  /* 0x00000013ff058212 */ /* 0x000fc800078e33ff */
[----:B------:R-:W-:-:S04]  /*0550*/  ISETP.NE.AND P0, PT, R5, RZ, PT ;  /* 0x000000ff0500720c */ /* 0x000fc80003f05270 */
[----:B------:R-:W-:-:S13]  /*0560*/  ISETP.NE.OR P0, PT, R0, 0x1, P0 ;  /* 0x000000010000780c */ /* 0x000fda0000705670 */
[----:B------:R-:W-:Y:S05]  /*0570*/  @P0 BRA `(.L_x_3) ;  /* 0x00000000002c0947 */ /* 0x000fea0003800000 */
[----:B------:R-:W-:Y:S01]  /*0580*/  MOV R16, 0x1 ;  /* 0x0000000100107802 */ /* 0x000fe20000000f00 */
[----:B------:R-:W0:Y:S01]  /*0590*/  LDCU.64 UR4, c[0x4][URZ] ;  /* 0x01000000ff0477ac */ /* 0x000e220008000a00 */
[----:B------:R-:W-:Y:S01]  /*05a0*/  MOV R0, 0x8 ;  /* 0x0000000800007802 */ /* 0x000fe20000000f00 */
[----:B------:R-:W-:Y:S02]  /*05b0*/  IMAD.MOV.U32 R6, RZ, RZ, R2 ;  /* 0x000000ffff067224 */ /* 0x000fe400078e0002 */
[----:B------:R1:W-:Y:S01]  /*05c0*/  STL.128 [R1], R16 ;  /* 0x0000001001007387 */ /* 0x0003e20000100c00 */
[----:B------:R1:W2:Y:S01]  /*05d0*/  LDC.64 R8, c[0x4][R0] ;  /* 0x0100000000087b82 */ /* 0x0002a20000000a00 */
[----:B------:R-:W-:Y:S02]  /*05e0*/  IMAD.MOV.U32 R7, RZ, RZ, R24 ;  /* 0x000000ffff077224 */ /* 0x000fe400078e0018 */
[----:B0-----:R-:W-:Y:S02]  /*05f0*/  IMAD.U32 R4, RZ, RZ, UR4 ;  /* 0x00000004ff047e24 */ /* 0x001fe4000f8e00ff */
[----:B-1----:R-:W-:-:S07]  /*0600*/  IMAD.U32 R5, RZ, RZ, UR5 ;  /* 0x00000005ff057e24 */ /* 0x002fce000f8e00ff */
[----:B------:R-:W-:-:S07]  /*0610*/  LEPC R20, `(.L_x_3) ;  /* 0x000000001014794e */ /* 0x000fce0000000000 */
[----:B--2---:R-:W-:Y:S05]  /*0620*/  CALL.ABS.NOINC R8 ;  /* 0x0000000008007343 */ /* 0x004fea0003c00000 */
.L_x_3:
[----:B------:R-:W-:Y:S05]  /*0630*/  WARPSYNC.ALL ;  /* 0x0000000000007948 */ /* 0x000fea0003800000 */
[----:B------:R-:W-:Y:S01]  /*0640*/  BAR.SYNC.DEFER_BLOCKING 0x0 ;  /* 0x0000000000007b1d */ /* 0x000fe20000010000 */
[----:B------:R-:W-:-:S07]  /*0650*/  VIADD R25, R25, 0x4 ;  /* 0x0000000419197836 */ /* 0x000fce0000000000 */
[----:B------:R-:W-:Y:S08]  /*0660*/  BAR.SYNC.DEFER_BLOCKING 0x0 ;  /* 0x0000000000007b1d */ /* 0x000ff00000010000 */
[----:B------:R-:W-:Y:S08]  /*0670*/  BAR.SYNC.DEFER_BLOCKING 0x0 ;  /* 0x0000000000007b1d */ /* 0x000ff00000010000 */
[----:B------:R-:W-:Y:S01]  /*0680*/  BAR.SYNC.DEFER_BLOCKING 0x0 ;  /* 0x0000000000007b1d */ /* 0x000fe20000010000 */
[----:B------:R-:W-:-:S05]  /*0690*/  ISETP.NE.AND P0, PT, R25, UR36, PT ;  /* 0x0000002419007c0c */ /* 0x000fca000bf05270 */
[----:B------:R-:W-:-:S08]  /*06a0*/  DADD R22, R22, 4 ;  /* 0x4010000016167429 */ /* 0x000fd00000000000 */
[----:B------:R-:W-:Y:S05]  /*06b0*/  @P0 BRA `(.L_x_4) ;  /* 0xfffffffc00280947 */ /* 0x000fea000383ffff */
[----:B------:R-:W-:-:S07]  /*06c0*/  IADD3 R25, PT, PT, R25, 0x1, RZ ;  /* 0x0000000119197810 */ /* 0x000fce0007ffe0ff */
.L_x_2:
[----:B------:R-:W-:-:S09]  /*06d0*/  UISETP.NE.AND UP0, UPT, UR40, URZ, UPT ;  /* 0x000000ff2800728c */ /* 0x000fd2000bf05270 */
[----:B------:R-:W-:Y:S05]  /*06e0*/  BRA.U !UP0, `(.L_x_1) ;  /* 0x0000000108d87547 */ /* 0x000fea000b800000 */
[----:B------:R-:W0:Y:S01]  /*06f0*/  I2F.F64.U32 R4, R25 ;  /* 0x0000001900047312 */ /* 0x000e220000201800 */
[----:B------:R-:W-:Y:S01]  /*0700*/  MOV R16, 0x740 ;  /* 0x0000074000107802 */ /* 0x000fe20000000f00 */
[----:B0-----:R-:W-:Y:S02]  /*0710*/  IMAD.MOV.U32 R6, RZ, RZ, R4 ;  /* 0x000000ffff067224 */ /* 0x001fe400078e0004 */
        /* <DEDUP_REMOVED lines=12> */
[----:B0-----:R-:W-:Y:S01]  /*07e0*/  VIADD R6, R0, 0xffffffe ;  /* 0x0ffffffe00067836 */ /* 0x001fe20000000000 */
[----:B------:R-:W-:-:S05]  /*07f0*/  IADD3 R0, PT, PT, RZ, -R5, RZ ;  /* 0x80000005ff007210 */ /* 0x000fca0007ffe0ff */
[----:B------:R0:W1:Y:S02]  /*0800*/  F2I.FTZ.U32.TRUNC.NTZ R7, R6 ;  /* 0x0000000600077305 */ /* 0x000064000021f000 */
[----:B0-----:R-:W-:Y:S02]  /*0810*/  IMAD.MOV.U32 R6, RZ, RZ, RZ ;  /* 0x000000ffff067224 */ /* 0x001fe400078e00ff */
[----:B-1----:R-:W-:-:S04]  /*0820*/  IMAD.MOV R3, RZ, RZ, -R7 ;  /* 0x000000ffff037224 */ /* 0x002fc800078e0a07 */
        /* <DEDUP_REMOVED lines=14> */
[----:B------:R-:W-:Y:S01]  /*0910*/  IMAD.MOV.U32 R16, RZ, RZ, 0x1 ;  /* 0x00000001ff107424 */ /* 0x000fe200078e00ff */
[----:B------:R-:W-:Y:S01]  /*0920*/  MOV R0, 0x8 ;  /* 0x0000000800007802 */ /* 0x000fe20000000f00 */
[----:B------:R-:W0:Y:S01]  /*0930*/  LDCU.64 UR4, c[0x4][URZ] ;  /* 0x01000000ff0477ac */ /* 0x000e220008000a00 */
[----:B------:R-:W-:Y:S02]  /*0940*/  IMAD.MOV.U32 R6, RZ, RZ, R2 ;  /* 0x000000ffff067224 */ /* 0x000fe400078e0002 */
[----:B------:R1:W-:Y:S01]  /*0950*/  STL.128 [R1], R16 ;  /* 0x0000001001007387 */ /* 0x0003e20000100c00 */
[----:B------:R1:W2:Y:S01]  /*0960*/  LDC.64 R8, c[0x4][R0] ;  /* 0x0100000000087b82 */ /* 0x0002a20000000a00 */
[----:B------:R-:W-:Y:S02]  /*0970*/  IMAD.MOV.U32 R7, RZ, RZ, R24 ;  /* 0x000000ffff077224 */ /* 0x000fe400078e0018 */
[----:B0-----:R-:W-:Y:S01]  /*0980*/  IMAD.U32 R4, RZ, RZ, UR4 ;  /* 0x00000004ff047e24 */ /* 0x001fe2000f8e00ff */
[----:B-1----:R-:W-:-:S07]  /*0990*/  MOV R5, UR5 ;  /* 0x0000000500057c02 */ /* 0x002fce0008000f00 */
[----:B------:R-:W-:-:S07]  /*09a0*/  LEPC R20, `(.L_x_5) ;  /* 0x000000001014794e */ /* 0x000fce0000000000 */
[----:B--2---:R-:W-:Y:S05]  /*09b0*/  CALL.ABS.NOINC R8 ;  /* 0x0000000008007343 */ /* 0x004fea0003c00000 */
.L_x_5:
[----:B------:R-:W-:Y:S01]  /*09c0*/  IMAD.U32 R0, RZ, RZ, UR40 ;  /* 0x00000028ff007e24 */ /* 0x000fe2000f8e00ff */
[----:B------:R-:W-:Y:S05]  /*09d0*/  WARPSYNC.ALL ;  /* 0x0000000000007948 */ /* 0x000fea0003800000 */
[----:B------:R-:W-:Y:S01]  /*09e0*/  BAR.SYNC.DEFER_BLOCKING 0x0 ;  /* 0x0000000000007b1d */ /* 0x000fe20000010000 */
[----:B------:R-:W-:-:S13]  /*09f0*/  ISETP.NE.AND P0, PT, R0, 0x1, PT ;  /* 0x000000010000780c */ /* 0x000fda0003f05270 */
[----:B------:R-:W-:Y:S05]  /*0a00*/  @!P0 BRA `(.L_x_1) ;  /* 0x0000000000108947 */ /* 0x000fea0003800000 */
[----:B------:R-:W-:Y:S01]  /*0a10*/  BAR.SYNC.DEFER_BLOCKING 0x0 ;  /* 0x0000000000007b1d */ /* 0x000fe20000010000 */
[----:B------:R-:W-:-:S06]  /*0a20*/  UISETP.NE.AND UP0, UPT, UR40, 0x2, UPT ;  /* 0x000000022800788c */ /* 0x000fcc000bf05270 */
[----:B------:R-:W-:-:S13]  /*0a30*/  PLOP3.LUT P0, PT, PT, PT, UP0, 0x80, 0x8 ;  /* 0x000000000008781c */ /* 0x000fda0003f0f008 */
[----:B------:R-:W-:Y:S06]  /*0a40*/  @P0 BAR.SYNC.DEFER_BLOCKING 0x0 ;  /* 0x0000000000000b1d */ /* 0x000fec0000010000 */
.L_x_1:
[----:B------:R-:W-:-:S09]  /*0a50*/  UISETP.NE.AND UP0, UPT, UR41, URZ, UPT ;  /* 0x000000ff2900728c */ /* 0x000fd2000bf05270 */
[----:B------:R-:W-:Y:S05]  /*0a60*/  BRA.U !UP0, `(.L_x_6) ;  /* 0xfffffff908087547 */ /* 0x000fea000b83ffff */
[----:B------:R-:W-:Y:S05]  /*0a70*/  EXIT ;  /* 0x000000000000794d */ /* 0x000fea0003800000 */
        .type           $_Z8up_sweepPiS_i$__internal_accurate_pow,@function
        .size           $_Z8up_sweepPiS_i$__internal_accurate_pow,(.L_x_9 - $_Z8up_sweepPiS_i$__internal_accurate_pow)
$_Z8up_sweepPiS_i$__internal_accurate_pow:
[----:B------:R-:W-:Y:S01]  /*0a80*/  ISETP.GT.U32.AND P0, PT, R3, 0xfffff, PT ;  /* 0x000fffff0300780c */ /* 0x000fe20003f04070 */
[----:B------:R-:W-:Y:S01]  /*0a90*/  IMAD.MOV.U32 R4, RZ, RZ, R6 ;  /* 0x000000ffff047224 */ /* 0x000fe200078e0006 */
[----:B------:R-:W-:Y:S01]  /*0aa0*/  MOV R10, RZ ;  /* 0x000000ff000a7202 */ /* 0x000fe20000000f00 */
[----:B------:R-:W-:Y:S01]  /*0ab0*/  IMAD.MOV.U32 R5, RZ, RZ, R3 ;  /* 0x000000ffff057224 */ /* 0x000fe200078e0003 */
[----:B------:R-:W-:Y:S01]  /*0ac0*/  UMOV UR4, 0x7d2cafe2 ;  /* 0x7d2cafe200047882 */ /* 0x000fe20000000000 */
[----:B------:R-:W-:Y:S01]  /*0ad0*/  IMAD.MOV.U32 R8, RZ, RZ, 0x41ad3b5a ;  /* 0x41ad3b5aff087424 */ /* 0x000fe200078e00ff */
[----:B------:R-:W-:Y:S01]  /*0ae0*/  UMOV UR5, 0x3eb0f5ff ;  /* 0x3eb0f5ff00057882 */ /* 0x000fe20000000000 */
[----:B------:R-:W-:Y:S01]  /*0af0*/  IMAD.MOV.U32 R9, RZ, RZ, 0x3ed0f5d2 ;  /* 0x3ed0f5d2ff097424 */ /* 0x000fe200078e00ff */
[----:B------:R-:W-:Y:S01]  /*0b00*/  UMOV UR6, 0x3b39803f ;  /* 0x3b39803f00067882 */ /* 0x000fe20000000000 */
[----:B------:R-:W-:-:S04]  /*0b10*/  UMOV UR7, 0x3c7abc9e ;  /* 0x3c7abc9e00077882 */ /* 0x000fc80000000000 */
[----:B------:R-:W-:Y:S01]  /*0b20*/  @!P0 DMUL R28, R4, 1.80143985094819840000e+16 ;  /* 0x43500000041c8828 */ /* 0x000fe20000000000 */
[----:B------:R-:W-:Y:S02]  /*0b30*/  MOV R4, R3 ;  /* 0x0000000300047202 */ /* 0x000fe40000000f00 */
[----:B------:R-:W-:-:S07]  /*0b40*/  SHF.R.U32.HI R3, RZ, 0x14, R3 ;  /* 0x00000014ff037819 */ /* 0x000fce0000011603 */
[----:B------:R-:W-:Y:S01]  /*0b50*/  @!P0 IMAD.MOV.U32 R4, RZ, RZ, R29 ;  /* 0x000000ffff048224 */ /* 0x000fe200078e001d */
[----:B------:R-:W-:Y:S01]  /*0b60*/  @!P0 LEA.HI R3, R29, 0xffffffca, RZ, 0xc ;  /* 0xffffffca1d038811 */ /* 0x000fe200078f60ff */
[----:B------:R-:W-:-:S03]  /*0b70*/  @!P0 IMAD.MOV.U32 R6, RZ, RZ, R28 ;  /* 0x000000ffff068224 */ /* 0x000fc600078e001c */
[----:B------:R-:W-:-:S04]  /*0b80*/  LOP3.LUT R4, R4, 0x800fffff, RZ, 0xc0, !PT ;  /* 0x800fffff04047812 */ /* 0x000fc800078ec0ff */
[----:B------:R-:W-:-:S04]  /*0b90*/  LOP3.LUT R7, R4, 0x3ff00000, RZ, 0xfc, !PT ;  /* 0x3ff0000004077812 */ /* 0x000fc800078efcff */
[----:B------:R-:W-:-:S13]  /*0ba0*/  ISETP.GE.U32.AND P1, PT, R7, 0x3ff6a09f, PT ;  /* 0x3ff6a09f0700780c */ /* 0x000fda0003f26070 */
[----:B------:R-:W-:-:S04]  /*0bb0*/  @P1 VIADD R5, R7, 0xfff00000 ;  /* 0xfff0000007051836 */ /* 0x000fc80000000000 */
[----:B------:R-:W-:-:S06]  /*0bc0*/  @P1 IMAD.MOV.U32 R7, RZ, RZ, R5 ;  /* 0x000000ffff071224 */ /* 0x000fcc00078e0005 */
[C---:B------:R-:W-:Y:S02]  /*0bd0*/  DADD R12, R6.reuse, 1 ;  /* 0x3ff00000060c7429 */ /* 0x040fe40000000000 */
[----:B------:R-:W-:-:S04]  /*0be0*/  DADD R6, R6, -1 ;  /* 0xbff0000006067429 */ /* 0x000fc80000000000 */
[----:B------:R-:W0:Y:S02]  /*0bf0*/  MUFU.RCP64H R11, R13 ;  /* 0x0000000d000b7308 */ /* 0x000e240000001800 */
[----:B0-----:R-:W-:-:S08]  /*0c00*/  DFMA R4, -R12, R10, 1 ;  /* 0x3ff000000c04742b */ /* 0x001fd0000000010a */
[----:B------:R-:W-:-:S08]  /*0c10*/  DFMA R4, R4, R4, R4 ;  /* 0x000000040404722b */ /* 0x000fd00000000004 */
[----:B------:R-:W-:-:S08]  /*0c20*/  DFMA R10, R10, R4, R10 ;  /* 0x000000040a0a722b */ /* 0x000fd0000000000a */
[----:B------:R-:W-:-:S08]  /*0c30*/  DMUL R4, R6, R10 ;  /* 0x0000000a06047228 */ /* 0x000fd00000000000 */
[----:B------:R-:W-:-:S08]  /*0c40*/  DFMA R4, R6, R10, R4 ;  /* 0x0000000a0604722b */ /* 0x000fd00000000004 */
[----:B------:R-:W-:-:S08]  /*0c50*/  DMUL R20, R4, R4 ;  /* 0x0000000404147228 */ /* 0x000fd00000000000 */
[----:B------:R-:W-:Y:S01]  /*0c60*/  DFMA R8, R20, UR4, R8 ;  /* 0x0000000414087c2b */ /* 0x000fe20008000008 */
[----:B------:R-:W-:Y:S01]  /*0c70*/  UMOV UR4, 0x75488a3f ;  /* 0x75488a3f00047882 */ /* 0x000fe20000000000 */
[----:B------:R-:W-:-:S06]  /*0c80*/  UMOV UR5, 0x3ef3b20a ;  /* 0x3ef3b20a00057882 */ /* 0x000fcc0000000000 */
[----:B------:R-:W-:Y:S01]  /*0c90*/  DFMA R14, R20, R8, UR4 ;  /* 0x00000004140e7e2b */ /* 0x000fe20008000008 */
[----:B------:R-:W-:Y:S01]  /*0ca0*/  UMOV UR4, 0xe4faecd5 ;  /* 0xe4faecd500047882 */ /* 0x000fe20000000000 */
[----:B------:R-:W-:Y:S01]  /*0cb0*/  UMOV UR5, 0x3f1745cd ;  /* 0x3f1745cd00057882 */ /* 0x000fe20000000000 */
[----:B------:R-:W-:-:S05]  /*0cc0*/  DADD R8, R6, -R4 ;  /* 0x0000000006087229 */ /* 0x000fca0000000804 */
[----:B------:R-:W-:Y:S01]  /*0cd0*/  DFMA R14, R20, R14, UR4 ;  /* 0x00000004140e7e2b */ /* 0x000fe2000800000e */
[----:B------:R-:W-:Y:S01]  /*0ce0*/  UMOV UR4, 0x258a578b ;  /* 0x258a578b00047882 */ /* 0x000fe20000000000 */
[----:B------:R-:W-:Y:S01]  /*0cf0*/  UMOV UR5, 0x3f3c71c7 ;  /* 0x3f3c71c700057882 */ /* 0x000fe20000000000 */
[----:B------:R-:W-:-:S05]  /*0d00*/  DADD R8, R8, R8 ;  /* 0x0000000008087229 */ /* 0x000fca0000000008 */
[----:B------:R-:W-:Y:S01]  /*0d10*/  DFMA R14, R20, R14, UR4 ;  /* 0x00000004140e7e2b */ /* 0x000fe2000800000e */
[----:B------:R-:W-:Y:S01]  /*0d20*/  UMOV UR4, 0x9242b910 ;  /* 0x9242b91000047882 */ /* 0x000fe20000000000 */
[----:B------:R-:W-:Y:S01]  /*0d30*/  UMOV UR5, 0x3f624924 ;  /* 0x3f62492400057882 */ /* 0x000fe20000000000 */
[----:B------:R-:W-:-:S05]  /*0d40*/  DFMA R8, R6, -R4, R8 ;  /* 0x800000040608722b */ /* 0x000fca0000000008 */
[----:B------:R-:W-:Y:S01]  /*0d50*/  DFMA R14, R20, R14, UR4 ;  /* 0x00000004140e7e2b */ /* 0x000fe2000800000e */
[----:B------:R-:W-:Y:S01]  /*0d60*/  UMOV UR4, 0x99999dfb ;  /* 0x99999dfb00047882 */ /* 0x000fe20000000000 */
[----:B------:R-:W-:Y:S01]  /*0d70*/  UMOV UR5, 0x3f899999 ;  /* 0x3f89999900057882 */ /* 0x000fe20000000000 */
[----:B------:R-:W-:Y:S02]  /*0d80*/  DMUL R8, R10, R8 ;  /* 0x000000080a087228 */ /* 0x000fe40000000000 */
[----:B------:R-:W-:-:S03]  /*0d90*/  DMUL R10, R4, R4 ;  /* 0x00000004040a7228 */ /* 0x000fc60000000000 */
[----:B------:R-:W-:Y:S01]  /*0da0*/  DFMA R14, R20, R14, UR4 ;  /* 0x00000004140e7e2b */ /* 0x000fe2000800000e */
[----:B------:R-:W-:Y:S01]  /*0db0*/  UMOV UR4, 0x55555555 ;  /* 0x5555555500047882 */ /* 0x000fe20000000000 */
[----:B------:R-:W-:-:S03]  /*0dc0*/  UMOV UR5, 0x3fb55555 ;  /* 0x3fb5555500057882 */ /* 0x000fc60000000000 */
[----:B------:R-:W-:-:S03]  /*0dd0*/  DMUL R26, R4, R10 ;  /* 0x0000000a041a7228 */ /* 0x000fc60000000000 */
[----:B------:R-:W-:-:S08]  /*0de0*/  DFMA R6, R20, R14, UR4 ;  /* 0x0000000414067e2b */ /* 0x000fd0000800000e */
[----:B------:R-:W-:Y:S01]  /*0df0*/  DADD R12, -R6, UR4 ;  /* 0x00000004060c7e29 */ /* 0x000fe20008000100 */
[----:B------:R-:W-:Y:S01]  /*0e00*/  UMOV UR4, 0xb9e7b0 ;  /* 0x00b9e7b000047882 */ /* 0x000fe20000000000 */
[----:B------:R-:W-:-:S06]  /*0e10*/  UMOV UR5, 0x3c46a4cb ;  /* 0x3c46a4cb00057882 */ /* 0x000fcc0000000000 */
[----:B------:R-:W-:Y:S02]  /*0e20*/  DFMA R12, R20, R14, R12 ;  /* 0x0000000e140c722b */ /* 0x000fe4000000000c */
[----:B------:R-:W-:Y:S01]  /*0e30*/  DFMA R14, R4, R4, -R10 ;  /* 0x00000004040e722b */ /* 0x000fe2000000080a */
[----:B------:R-:W-:Y:S02]  /*0e40*/  VIADD R21, R9, 0x100000 ;  /* 0x0010000009157836 */ /* 0x000fe40000000000 */
[----:B------:R-:W-:-:S03]  /*0e50*/  IMAD.MOV.U32 R20, RZ, RZ, R8 ;  /* 0x000000ffff147224 */ /* 0x000fc600078e0008 */
[----:B------:R-:W-:Y:S01]  /*0e60*/  DADD R12, R12, -UR4 ;  /* 0x800000040c0c7e29 */ /* 0x000fe20008000000 */
[----:B------:R-:W-:Y:S01]  /*0e70*/  UMOV UR4, 0x80000000 ;  /* 0x8000000000047882 */ /* 0x000fe20000000000 */
[----:B------:R-:W-:Y:S01]  /*0e80*/  UMOV UR5, 0x43300000 ;  /* 0x4330000000057882 */ /* 0x000fe20000000000 */
[C---:B------:R-:W-:Y:S02]  /*0e90*/  DFMA R20, R4.reuse, R20, R14 ;  /* 0x000000140414722b */ /* 0x040fe4000000000e */
[----:B------:R-:W-:-:S08]  /*0ea0*/  DFMA R14, R4, R10, -R26 ;  /* 0x0000000a040e722b */ /* 0x000fd0000000081a */
[----:B------:R-:W-:Y:S02]  /*0eb0*/  DFMA R14, R8, R10, R14 ;  /* 0x0000000a080e722b */ /* 0x000fe4000000000e */
[----:B------:R-:W-:-:S06]  /*0ec0*/  DADD R10, R6, R12 ;  /* 0x00000000060a7229 */ /* 0x000fcc000000000c */
[----:B------:R-:W-:Y:S02]  /*0ed0*/  DFMA R14, R4, R20, R14 ;  /* 0x00000014040e722b */ /* 0x000fe4000000000e */
[----:B------:R-:W-:Y:S02]  /*0ee0*/  DADD R20, R6, -R10 ;  /* 0x0000000006147229 */ /* 0x000fe4000000080a */
[----:B------:R-:W-:-:S06]  /*0ef0*/  DMUL R6, R10, R26 ;  /* 0x0000001a0a067228 */ /* 0x000fcc0000000000 */
[----:B------:R-:W-:Y:S02]  /*0f00*/  DADD R20, R12, R20 ;  /* 0x000000000c147229 */ /* 0x000fe40000000014 */
[----:B------:R-:W-:-:S08]  /*0f10*/  DFMA R12, R10, R26, -R6 ;  /* 0x0000001a0a0c722b */ /* 0x000fd00000000806 */
[----:B------:R-:W-:-:S08]  /*0f20*/  DFMA R12, R10, R14, R12 ;  /* 0x0000000e0a0c722b */ /* 0x000fd0000000000c */
[----:B------:R-:W-:-:S08]  /*0f30*/  DFMA R20, R20, R26, R12 ;  /* 0x0000001a1414722b */ /* 0x000fd0000000000c */
[----:B------:R-:W-:-:S08]  /*0f40*/  DADD R12, R6, R20 ;  /* 0x00000000060c7229 */ /* 0x000fd00000000014 */
[--C-:B------:R-:W-:Y:S02]  /*0f50*/  DADD R10, R4, R12.reuse ;  /* 0x00000000040a7229 */ /* 0x100fe4000000000c */
[----:B------:R-:W-:-:S06]  /*0f60*/  DADD R6, R6, -R12 ;  /* 0x0000000006067229 */ /* 0x000fcc000000080c */
[----:B------:R-:W-:Y:S02]  /*0f70*/  DADD R4, R4, -R10 ;  /* 0x0000000004047229 */ /* 0x000fe4000000080a */
[----:B------:R-:W-:-:S06]  /*0f80*/  DADD R6, R20, R6 ;  /* 0x0000000014067229 */ /* 0x000fcc0000000006 */
[----:B------:R-:W-:-:S08]  /*0f90*/  DADD R4, R12, R4 ;  /* 0x000000000c047229 */ /* 0x000fd00000000004 */
[----:B------:R-:W-:Y:S01]  /*0fa0*/  DADD R4, R6, R4 ;  /* 0x0000000006047229 */ /* 0x000fe20000000004 */
[C---:B------:R-:W-:Y:S01]  /*0fb0*/  IADD3 R6, PT, PT, R3.reuse, -0x3ff, RZ ;  /* 0xfffffc0103067810 */ /* 0x040fe20007ffe0ff */
[----:B------:R-:W-:Y:S02]  /*0fc0*/  @P1 VIADD R6, R3, 0xfffffc02 ;  /* 0xfffffc0203061836 */ /* 0x000fe40000000000 */
[----:B------:R-:W-:-:S04]  /*0fd0*/  IMAD.MOV.U32 R7, RZ, RZ, 0x43300000 ;  /* 0x43300000ff077424 */ /* 0x000fc800078e00ff */
[----:B------:R-:W-:Y:S01]  /*0fe0*/  DADD R12, R8, R4 ;  /* 0x00000000080c7229 */ /* 0x000fe20000000004 */
[----:B------:R-:W-:-:S06]  /*0ff0*/  LOP3.LUT R6, R6, 0x80000000, RZ, 0x3c, !PT ;  /* 0x8000000006067812 */ /* 0x000fcc00078e3cff */
[----:B------:R-:W-:Y:S01]  /*1000*/  DADD R6, R6, -UR4 ;  /* 0x8000000406067e29 */ /* 0x000fe20008000000 */
[----:B------:R-:W-:Y:S01]  /*1010*/  UMOV UR4, 0xfefa39ef ;  /* 0xfefa39ef00047882 */ /* 0x000fe20000000000 */
[----:B------:R-:W-:Y:S01]  /*1020*/  DADD R8, R10, R12 ;  /* 0x000000000a087229 */ /* 0x000fe2000000000c */
[----:B------:R-:W-:-:S07]  /*1030*/  UMOV UR5, 0x3fe62e42 ;  /* 0x3fe62e4200057882 */ /* 0x000fce0000000000 */
[--C-:B------:R-:W-:Y:S02]  /*1040*/  DFMA R4, R6, UR4, R8.reuse ;  /* 0x0000000406047c2b */ /* 0x100fe40008000008 */
[----:B------:R-:W-:-:S06]  /*1050*/  DADD R14, R10, -R8 ;  /* 0x000000000a0e7229 */ /* 0x000fcc0000000808 */
[----:B------:R-:W-:Y:S02]  /*1060*/  DFMA R10, R6, -UR4, R4 ;  /* 0x80000004060a7c2b */ /* 0x000fe40008000004 */
[----:B------:R-:W-:-:S06]  /*1070*/  DADD R14, R12, R14 ;  /* 0x000000000c0e7229 */ /* 0x000fcc000000000e */
[----:B------:R-:W-:-:S08]  /*1080*/  DADD R10, -R8, R10 ;  /* 0x00000000080a7229 */ /* 0x000fd0000000010a */
[----:B------:R-:W-:-:S08]  /*1090*/  DADD R10, R14, -R10 ;  /* 0x000000000e0a7229 */ /* 0x000fd0000000080a */
[----:B------:R-:W-:-:S08]  /*10a0*/  DFMA R10, R6, UR6, R10 ;  /* 0x00000006060a7c2b */ /* 0x000fd0000800000a */
[----:B------:R-:W-:-:S08]  /*10b0*/  DADD R6, R4, R10 ;  /* 0x0000000004067229 */ /* 0x000fd0000000000a */
[----:B------:R-:W-:Y:S02]  /*10c0*/  DADD R4, R4, -R6 ;  /* 0x0000000004047229 */ /* 0x000fe40000000806 */
[----:B------:R-:W-:-:S06]  /*10d0*/  DMUL R14, R6, 2 ;  /* 0x40000000060e7828 */ /* 0x000fcc0000000000 */
[----:B------:R-:W-:Y:S02]  /*10e0*/  DADD R4, R10, R4 ;  /* 0x000000000a047229 */ /* 0x000fe40000000004 */
[----:B------:R-:W-:-:S08]  /*10f0*/  DFMA R8, R6, 2, -R14 ;  /* 0x400000000608782b */ /* 0x000fd0000000080e */
[----:B------:R-:W-:Y:S01]  /*1100*/  DFMA R8, R4, 2, R8 ;  /* 0x400000000408782b */ /* 0x000fe20000000008 */
[----:B------:R-:W-:Y:S02]  /*1110*/  IMAD.MOV.U32 R4, RZ, RZ, 0x652b82fe ;  /* 0x652b82feff047424 */ /* 0x000fe400078e00ff */
[----:B------:R-:W-:-:S05]  /*1120*/  IMAD.MOV.U32 R5, RZ, RZ, 0x3ff71547 ;  /* 0x3ff71547ff057424 */ /* 0x000fca00078e00ff */
[----:B------:R-:W-:-:S08]  /*1130*/  DADD R6, R14, R8 ;  /* 0x000000000e067229 */ /* 0x000fd00000000008 */
[----:B------:R-:W-:Y:S02]  /*1140*/  DFMA R4, R6, R4, 6.75539944105574400000e+15 ;  /* 0x433800000604742b */ /* 0x000fe40000000004 */
[----:B------:R-:W-:Y:S01]  /*1150*/  FSETP.GEU.AND P0, PT, |R7|, 4.1917929649353027344, PT ;  /* 0x4086232b0700780b */ /* 0x000fe20003f0e200 */
[----:B------:R-:W-:-:S05]  /*1160*/  DADD R14, R14, -R6 ;  /* 0x000000000e0e7229 */ /* 0x000fca0000000806 */
[----:B------:R-:W-:-:S03]  /*1170*/  DADD R12, R4, -6.75539944105574400000e+15 ;  /* 0xc3380000040c7429 */ /* 0x000fc60000000000 */
[----:B------:R-:W-:-:S05]  /*1180*/  DADD R8, R8, R14 ;  /* 0x0000000008087229 */ /* 0x000fca000000000e */
[----:B------:R-:W-:Y:S01]  /*1190*/  DFMA R10, R12, -UR4, R6 ;  /* 0x800000040c0a7c2b */ /* 0x000fe20008000006 */
[----:B------:R-:W-:Y:S01]  /*11a0*/  UMOV UR4, 0x3b39803f ;  /* 0x3b39803f00047882 */ /* 0x000fe20000000000 */
[----:B------:R-:W-:-:S06]  /*11b0*/  UMOV UR5, 0x3c7abc9e ;  /* 0x3c7abc9e00057882 */ /* 0x000fcc0000000000 */
[----:B------:R-:W-:Y:S01]  /*11c0*/  DFMA R10, R12, -UR4, R10 ;  /* 0x800000040c0a7c2b */ /* 0x000fe2000800000a */
[----:B------:R-:W-:Y:S01]  /*11d0*/  UMOV UR4, 0x69ce2bdf ;  /* 0x69ce2bdf00047882 */ /* 0x000fe20000000000 */
[----:B------:R-:W-:Y:S01]  /*11e0*/  MOV R12, 0xfca213ea ;  /* 0xfca213ea000c7802 */ /* 0x000fe20000000f00 */
[----:B------:R-:W-:Y:S01]  /*11f0*/  IMAD.MOV.U32 R13, RZ, RZ, 0x3e928af3 ;  /* 0x3e928af3ff0d7424 */ /* 0x000fe200078e00ff */
[----:B------:R-:W-:-:S05]  /*1200*/  UMOV UR5, 0x3e5ade15 ;  /* 0x3e5ade1500057882 */ /* 0x000fca0000000000 */
[----:B------:R-:W-:Y:S01]  /*1210*/  DFMA R12, R10, UR4, R12 ;  /* 0x000000040a0c7c2b */ /* 0x000fe2000800000c */
[----:B------:R-:W-:Y:S01]  /*1220*/  UMOV UR4, 0x62401315 ;  /* 0x6240131500047882 */ /* 0x000fe20000000000 */
[----:B------:R-:W-:-:S06]  /*1230*/  UMOV UR5, 0x3ec71dee ;  /* 0x3ec71dee00057882 */ /* 0x000fcc0000000000 */
[----:B------:R-:W-:Y:S01]  /*1240*/  DFMA R12, R10, R12, UR4 ;  /* 0x000000040a0c7e2b */ /* 0x000fe2000800000c */
        /* <DEDUP_REMOVED lines=20> */
[----:B------:R-:W-:-:S08]  /*1390*/  DFMA R12, R10, R12, UR4 ;  /* 0x000000040a0c7e2b */ /* 0x000fd0000800000c */
[----:B------:R-:W-:-:S08]  /*13a0*/  DFMA R12, R10, R12, 1 ;  /* 0x3ff000000a0c742b */ /* 0x000fd0000000000c */
[----:B------:R-:W-:-:S10]  /*13b0*/  DFMA R12, R10, R12, 1 ;  /* 0x3ff000000a0c742b */ /* 0x000fd4000000000c */
[----:B------:R-:W-:Y:S02]  /*13c0*/  IMAD R11, R4, 0x100000, R13 ;  /* 0x00100000040b7824 */ /* 0x000fe400078e020d */
[----:B------:R-:W-:Y:S01]  /*13d0*/  IMAD.MOV.U32 R10, RZ, RZ, R12 ;  /* 0x000000ffff0a7224 */ /* 0x000fe200078e000c */
[----:B------:R-:W-:Y:S06]  /*13e0*/  @!P0 BRA `(.L_x_7) ;  /* 0x0000000000348947 */ /* 0x000fec0003800000 */
[----:B------:R-:W-:Y:S01]  /*13f0*/  FSETP.GEU.AND P1, PT, |R7|, 4.2275390625, PT ;  /* 0x408748000700780b */ /* 0x000fe20003f2e200 */
[C---:B------:R-:W-:Y:S02]  /*1400*/  DADD R10, R6.reuse, +INF ;  /* 0x7ff00000060a7429 */ /* 0x040fe40000000000 */
[----:B------:R-:W-:-:S08]  /*1410*/  DSETP.GEU.AND P0, PT, R6, RZ, PT ;  /* 0x000000ff0600722a */ /* 0x000fd00003f0e000 */
[----:B------:R-:W-:Y:S02]  /*1420*/  FSEL R10, R10, RZ, P0 ;  /* 0x000000ff0a0a7208 */ /* 0x000fe40000000000 */
[----:B------:R-:W-:Y:S01]  /*1430*/  FSEL R11, R11, RZ, P0 ;  /* 0x000000ff0b0b7208 */ /* 0x000fe20000000000 */
[----:B------:R-:W-:Y:S06]  /*1440*/  @P1 BRA `(.L_x_7) ;  /* 0x00000000001c1947 */ /* 0x000fec0003800000 */
[----:B------:R-:W-:Y:S01]  /*1450*/  LEA.HI R3, R4, R4, RZ, 0x1 ;  /* 0x0000000404037211 */ /* 0x000fe200078f08ff */
[----:B------:R-:W-:-:S03]  /*1460*/  IMAD.MOV.U32 R10, RZ, RZ, RZ ;  /* 0x000000ffff0a7224 */ /* 0x000fc600078e00ff */
[----:B------:R-:W-:-:S04]  /*1470*/  SHF.R.S32.HI R3, RZ, 0x1, R3 ;  /* 0x00000001ff037819 */ /* 0x000fc80000011403 */
[----:B------:R-:W-:Y:S01]  /*1480*/  LEA R13, R3, R13, 0x14 ;  /* 0x0000000d030d7211 */ /* 0x000fe200078ea0ff */
[----:B------:R-:W-:-:S05]  /*1490*/  IMAD.IADD R4, R4, 0x1, -R3 ;  /* 0x0000000104047824 */ /* 0x000fca00078e0a03 */
[----:B------:R-:W-:-:S06]  /*14a0*/  LEA R11, R4, 0x3ff00000, 0x14 ;  /* 0x3ff00000040b7811 */ /* 0x000fcc00078ea0ff */
[----:B------:R-:W-:-:S11]  /*14b0*/  DMUL R10, R12, R10 ;  /* 0x0000000a0c0a7228 */ /* 0x000fd60000000000 */
.L_x_7:
[----:B------:R-:W-:Y:S01]  /*14c0*/  DFMA R8, R8, R10, R10 ;  /* 0x0000000a0808722b */ /* 0x000fe2000000000a */
[----:B------:R-:W-:Y:S01]  /*14d0*/  IMAD.MOV.U32 R4, RZ, RZ, R16 ;  /* 0x000000ffff047224 */ /* 0x000fe200078e0010 */
[----:B------:R-:W-:Y:S01]  /*14e0*/  DSETP.NEU.AND P0, PT, |R10|, +INF , PT ;  /* 0x7ff000000a00742a */ /* 0x000fe20003f0d200 */
[----:B------:R-:W-:-:S07]  /*14f0*/  IMAD.MOV.U32 R5, RZ, RZ, 0x0 ;  /* 0x00000000ff057424 */ /* 0x000fce00078e00ff */
[----:B------:R-:W-:Y:S02]  /*1500*/  FSEL R6, R10, R8, !P0 ;  /* 0x000000080a067208 */ /* 0x000fe40004000000 */
[----:B------:R-:W-:Y:S01]  /*1510*/  FSEL R8, R11, R9, !P0 ;  /* 0x000000090b087208 */ /* 0x000fe20004000000 */
[----:B------:R-:W-:Y:S06]  /*1520*/  RET.REL.NODEC R4 `(_Z8up_sweepPiS_i) ;  /* 0xffffffe804b47950 */ /* 0x000fec0003c3ffff */
.L_x_8:
        /* <DEDUP_REMOVED lines=13> */
.L_x_9:


//--------------------- .nv.global.init           --------------------------
	.section	.nv.global.init,"aw",@progbits
.nv.global.init:
	.type		$str,@object
	.size		$str,(.L_0 - $str)
$str:
        /*0000*/ 	.byte	0x64, 0x65, 0x70, 0x74, 0x68, 0x3d, 0x25, 0x64, 0x2c, 0x20, 0x74, 0x69, 0x64, 0x3d, 0x25, 0x64
        /*0010*/ 	.byte	0x20, 0x25, 0x64, 0x20, 0x25, 0x64, 0x0a, 0x20, 0x00
.L_0:


//--------------------- .nv.shared.reserved.0     --------------------------
	.section	.nv.shared.reserved.0,"aw",@nobits
	.weak		__nv_reservedSMEM_offset_0_alias
	.size		__nv_reservedSMEM_offset_0_alias, 0, 64
	.other		__nv_reservedSMEM_offset_0_alias,@"STO_CUDA_RESERVED_SHARED STV_DEFAULT"
__nv_reservedSMEM_offset_0_alias:
	.zero		0
	.zero		64


//--------------------- .nv.constant0._Z10down_sweepv --------------------------
	.section	.nv.constant0._Z10down_sweepv,"a",@progbits
	.sectionflags	@""
	.align	4
.nv.constant0._Z10down_sweepv:
	.zero		896


//--------------------- .nv.constant0._Z8up_sweepPiS_i --------------------------
	.section	.nv.constant0._Z8up_sweepPiS_i,"a",@progbits
	.sectionflags	@""
	.align	4
.nv.constant0._Z8up_sweepPiS_i:
	.zero		916


//--------------------- SYMBOLS --------------------------

	.type		.nv.reservedSmem.offset0,@object
	.size		.nv.reservedSmem.offset0,0x4
	.type		vprintf,@function
